//
// Generated by NVIDIA NVVM Compiler
//
// Compiler Build ID: CL-36424714
// Cuda compilation tools, release 13.0, V13.0.88
// Based on NVVM 20.0.0
//

.version 9.0
.target sm_100
.address_size 64

	// .globl	_Z10mpe_kernelPKfPfS0_PKbS1_fjj

.visible .entry _Z10mpe_kernelPKfPfS0_PKbS1_fjj(
	.param .u64 .ptr .align 1 _Z10mpe_kernelPKfPfS0_PKbS1_fjj_param_0,
	.param .u64 .ptr .align 1 _Z10mpe_kernelPKfPfS0_PKbS1_fjj_param_1,
	.param .u64 .ptr .align 1 _Z10mpe_kernelPKfPfS0_PKbS1_fjj_param_2,
	.param .u64 .ptr .align 1 _Z10mpe_kernelPKfPfS0_PKbS1_fjj_param_3,
	.param .u64 .ptr .align 1 _Z10mpe_kernelPKfPfS0_PKbS1_fjj_param_4,
	.param .f32 _Z10mpe_kernelPKfPfS0_PKbS1_fjj_param_5,
	.param .u32 _Z10mpe_kernelPKfPfS0_PKbS1_fjj_param_6,
	.param .u32 _Z10mpe_kernelPKfPfS0_PKbS1_fjj_param_7
)
{
	.reg .pred 	%p<45>;
	.reg .b16 	%rs<3>;
	.reg .b32 	%r<31>;
	.reg .b32 	%f<124>;
	.reg .b64 	%rd<20>;

	ld.param.u64 	%rd2, [_Z10mpe_kernelPKfPfS0_PKbS1_fjj_param_0];
	ld.param.u64 	%rd6, [_Z10mpe_kernelPKfPfS0_PKbS1_fjj_param_1];
	ld.param.u64 	%rd3, [_Z10mpe_kernelPKfPfS0_PKbS1_fjj_param_2];
	ld.param.u64 	%rd4, [_Z10mpe_kernelPKfPfS0_PKbS1_fjj_param_3];
	ld.param.u64 	%rd5, [_Z10mpe_kernelPKfPfS0_PKbS1_fjj_param_4];
	ld.param.f32 	%f22, [_Z10mpe_kernelPKfPfS0_PKbS1_fjj_param_5];
	ld.param.u32 	%r2, [_Z10mpe_kernelPKfPfS0_PKbS1_fjj_param_6];
	cvta.to.global.u64 	%rd1, %rd6;
	mov.u32 	%r3, %ctaid.x;
	mov.u32 	%r4, %ntid.x;
	mov.u32 	%r5, %tid.x;
	mad.lo.s32 	%r1, %r3, %r4, %r5;
	setp.ge.u32 	%p1, %r1, %r2;
	@%p1 bra 	$L__BB0_20;
	cvta.to.global.u64 	%rd7, %rd4;
	cvt.s64.s32 	%rd8, %r1;
	add.s64 	%rd9, %rd7, %rd8;
	ld.global.nc.u8 	%rs1, [%rd9];
	cvt.u16.u8 	%rs2, %rs1;
	setp.eq.s16 	%p2, %rs2, 0;
	mov.f32 	%f122, 0f3F800000;
	@%p2 bra 	$L__BB0_19;
	cvta.to.global.u64 	%rd10, %rd2;
	mul.wide.s32 	%rd11, %r1, 4;
	add.s64 	%rd12, %rd10, %rd11;
	ld.global.nc.f32 	%f24, [%rd12];
	cvta.to.global.u64 	%rd13, %rd3;
	add.s64 	%rd14, %rd13, %rd11;
	ld.global.nc.f32 	%f25, [%rd14];
	sub.f32 	%f1, %f24, %f25;
	abs.f32 	%f2, %f1;
	add.f32 	%f3, %f22, 0fBF800000;
	mul.f32 	%f26, %f3, 0f3F000000;
	cvt.rzi.f32.f32 	%f27, %f26;
	add.f32 	%f28, %f27, %f27;
	sub.f32 	%f29, %f3, %f28;
	abs.f32 	%f4, %f29;
	abs.f32 	%f5, %f2;
	setp.lt.f32 	%p3, %f5, 0f00800000;
	mul.f32 	%f30, %f5, 0f4B800000;
	selp.f32 	%f31, %f30, %f5, %p3;
	selp.f32 	%f32, 0fC1C00000, 0f00000000, %p3;
	mov.b32 	%r6, %f31;
	add.s32 	%r7, %r6, -1060439283;
	and.b32  	%r8, %r7, -8388608;
	sub.s32 	%r9, %r6, %r8;
	mov.b32 	%f33, %r9;
	cvt.rn.f32.s32 	%f34, %r8;
	fma.rn.f32 	%f35, %f34, 0f34000000, %f32;
	add.f32 	%f36, %f33, 0fBF800000;
	add.f32 	%f37, %f33, 0f3F800000;
	rcp.approx.ftz.f32 	%f38, %f37;
	add.f32 	%f39, %f36, %f36;
	mul.f32 	%f40, %f39, %f38;
	mul.f32 	%f41, %f40, %f40;
	sub.f32 	%f42, %f36, %f40;
	add.f32 	%f43, %f42, %f42;
	neg.f32 	%f44, %f40;
	fma.rn.f32 	%f45, %f44, %f36, %f43;
	mul.rn.f32 	%f46, %f38, %f45;
	fma.rn.f32 	%f47, %f41, 0f3A2C32E4, 0f3B52E7DB;
	fma.rn.f32 	%f48, %f47, %f41, 0f3C93BB73;
	fma.rn.f32 	%f49, %f48, %f41, 0f3DF6384F;
	mul.rn.f32 	%f50, %f49, %f41;
	fma.rn.f32 	%f51, %f40, 0f3FB8AA3B, %f35;
	sub.f32 	%f52, %f35, %f51;
	fma.rn.f32 	%f53, %f40, 0f3FB8AA3B, %f52;
	fma.rn.f32 	%f54, %f46, 0f3FB8AA3B, %f53;
	fma.rn.f32 	%f55, %f40, 0f32A55E34, %f54;
	mul.f32 	%f56, %f50, 0f40400000;
	fma.rn.f32 	%f57, %f56, %f46, %f55;
	fma.rn.f32 	%f58, %f50, %f40, %f57;
	add.rn.f32 	%f6, %f51, %f58;
	neg.f32 	%f59, %f51;
	add.rn.f32 	%f60, %f6, %f59;
	neg.f32 	%f61, %f60;
	add.rn.f32 	%f7, %f58, %f61;
	mul.rn.f32 	%f62, %f6, %f3;
	neg.f32 	%f63, %f62;
	fma.rn.f32 	%f64, %f6, %f3, %f63;
	fma.rn.f32 	%f65, %f7, %f3, %f64;
	cvt.rni.f32.f32 	%f66, %f62;
	sub.f32 	%f67, %f62, %f66;
	add.f32 	%f68, %f67, %f65;
	fma.rn.f32 	%f69, %f68, 0f391FCB8E, 0f3AAF85ED;
	fma.rn.f32 	%f70, %f69, %f68, 0f3C1D9856;
	fma.rn.f32 	%f71, %f70, %f68, 0f3D6357BB;
	fma.rn.f32 	%f72, %f71, %f68, 0f3E75FDEC;
	fma.rn.f32 	%f73, %f72, %f68, 0f3F317218;
	fma.rn.f32 	%f74, %f73, %f68, 0f3F800000;
	cvt.rzi.s32.f32 	%r10, %f66;
	setp.gt.f32 	%p4, %f66, 0f00000000;
	selp.b32 	%r11, 0, -2097152000, %p4;
	add.s32 	%r12, %r11, 2130706432;
	mov.b32 	%f75, %r12;
	mul.f32 	%f76, %f74, %f75;
	shl.b32 	%r13, %r10, 23;
	sub.s32 	%r14, %r13, %r11;
	mov.b32 	%f77, %r14;
	mul.f32 	%f78, %f76, %f77;
	abs.f32 	%f79, %f62;
	setp.gt.f32 	%p5, %f79, 0f43180000;
	setp.lt.f32 	%p6, %f62, 0f00000000;
	selp.f32 	%f80, 0f00000000, 0f7F800000, %p6;
	selp.f32 	%f8, %f80, %f78, %p5;
	setp.eq.f32 	%p7, %f2, 0f3F800000;
	setp.eq.f32 	%p8, %f3, 0f00000000;
	or.pred  	%p9, %p8, %p7;
	@%p9 bra 	$L__BB0_10;
	setp.num.f32 	%p10, %f5, %f5;
	abs.f32 	%f81, %f3;
	setp.num.f32 	%p11, %f81, %f81;
	and.pred  	%p12, %p10, %p11;
	@%p12 bra 	$L__BB0_5;
	add.rn.f32 	%f122, %f2, %f3;
	bra.uni 	$L__BB0_10;
$L__BB0_5:
	setp.neu.f32 	%p13, %f2, 0f00000000;
	setp.neu.f32 	%p14, %f5, 0f7F800000;
	and.pred  	%p15, %p13, %p14;
	@%p15 bra 	$L__BB0_7;
	setp.neu.f32 	%p22, %f4, 0f3F800000;
	add.f32 	%f86, %f2, %f2;
	mov.b32 	%r15, %f86;
	setp.lt.f32 	%p23, %f3, 0f00000000;
	xor.b32  	%r16, %r15, 2139095040;
	selp.b32 	%r17, %r16, %r15, %p23;
	and.b32  	%r18, %r17, 2147483647;
	selp.b32 	%r19, %r18, %r17, %p22;
	mov.b32 	%f122, %r19;
	bra.uni 	$L__BB0_10;
$L__BB0_7:
	setp.eq.f32 	%p16, %f2, 0fBF800000;
	setp.eq.f32 	%p17, %f81, 0f7F800000;
	and.pred  	%p18, %p16, %p17;
	@%p18 bra 	$L__BB0_10;
	setp.geu.f32 	%p19, %f2, 0f00000000;
	mov.f32 	%f122, %f8;
	@%p19 bra 	$L__BB0_10;
	setp.neu.f32 	%p20, %f4, 0f3F800000;
	neg.f32 	%f83, %f8;
	selp.f32 	%f84, %f8, %f83, %p20;
	cvt.rmi.f32.f32 	%f85, %f3;
	setp.neu.f32 	%p21, %f3, %f85;
	selp.f32 	%f122, 0f7FFFFFFF, %f84, %p21;
$L__BB0_10:
	setp.eq.f32 	%p24, %f2, 0f3F800000;
	setp.gt.f32 	%p25, %f1, 0f00000000;
	neg.f32 	%f88, %f122;
	selp.f32 	%f14, %f122, %f88, %p25;
	mul.f32 	%f89, %f22, 0f3F000000;
	cvt.rzi.f32.f32 	%f90, %f89;
	add.f32 	%f91, %f90, %f90;
	sub.f32 	%f92, %f22, %f91;
	abs.f32 	%f15, %f92;
	mul.rn.f32 	%f93, %f6, %f22;
	neg.f32 	%f94, %f93;
	fma.rn.f32 	%f95, %f6, %f22, %f94;
	fma.rn.f32 	%f96, %f7, %f22, %f95;
	cvt.rni.f32.f32 	%f97, %f93;
	sub.f32 	%f98, %f93, %f97;
	add.f32 	%f99, %f98, %f96;
	fma.rn.f32 	%f100, %f99, 0f391FCB8E, 0f3AAF85ED;
	fma.rn.f32 	%f101, %f100, %f99, 0f3C1D9856;
	fma.rn.f32 	%f102, %f101, %f99, 0f3D6357BB;
	fma.rn.f32 	%f103, %f102, %f99, 0f3E75FDEC;
	fma.rn.f32 	%f104, %f103, %f99, 0f3F317218;
	fma.rn.f32 	%f105, %f104, %f99, 0f3F800000;
	cvt.rzi.s32.f32 	%r20, %f97;
	setp.gt.f32 	%p26, %f97, 0f00000000;
	selp.b32 	%r21, 0, -2097152000, %p26;
	add.s32 	%r22, %r21, 2130706432;
	mov.b32 	%f106, %r22;
	mul.f32 	%f107, %f105, %f106;
	shl.b32 	%r23, %r20, 23;
	sub.s32 	%r24, %r23, %r21;
	mov.b32 	%f108, %r24;
	mul.f32 	%f109, %f107, %f108;
	abs.f32 	%f110, %f93;
	setp.gt.f32 	%p27, %f110, 0f43180000;
	setp.lt.f32 	%p28, %f93, 0f00000000;
	selp.f32 	%f111, 0f00000000, 0f7F800000, %p28;
	selp.f32 	%f16, %f111, %f109, %p27;
	setp.eq.f32 	%p29, %f22, 0f00000000;
	or.pred  	%p30, %p29, %p24;
	mov.f32 	%f123, 0f3F800000;
	@%p30 bra 	$L__BB0_18;
	setp.num.f32 	%p31, %f5, %f5;
	abs.f32 	%f112, %f22;
	setp.num.f32 	%p32, %f112, %f112;
	and.pred  	%p33, %p31, %p32;
	@%p33 bra 	$L__BB0_13;
	add.rn.f32 	%f123, %f2, %f22;
	bra.uni 	$L__BB0_18;
$L__BB0_13:
	setp.neu.f32 	%p34, %f2, 0f00000000;
	setp.neu.f32 	%p35, %f5, 0f7F800000;
	and.pred  	%p36, %p34, %p35;
	@%p36 bra 	$L__BB0_15;
	setp.neu.f32 	%p43, %f15, 0f3F800000;
	add.f32 	%f117, %f2, %f2;
	mov.b32 	%r25, %f117;
	setp.lt.f32 	%p44, %f22, 0f00000000;
	xor.b32  	%r26, %r25, 2139095040;
	selp.b32 	%r27, %r26, %r25, %p44;
	and.b32  	%r28, %r27, 2147483647;
	selp.b32 	%r29, %r28, %r27, %p43;
	mov.b32 	%f123, %r29;
	bra.uni 	$L__BB0_18;
$L__BB0_15:
	setp.eq.f32 	%p37, %f2, 0fBF800000;
	setp.eq.f32 	%p38, %f112, 0f7F800000;
	and.pred  	%p39, %p37, %p38;
	@%p39 bra 	$L__BB0_18;
	setp.geu.f32 	%p40, %f2, 0f00000000;
	mov.f32 	%f123, %f16;
	@%p40 bra 	$L__BB0_18;
	setp.neu.f32 	%p41, %f15, 0f3F800000;
	neg.f32 	%f114, %f16;
	selp.f32 	%f115, %f16, %f114, %p41;
	cvt.rmi.f32.f32 	%f116, %f22;
	setp.neu.f32 	%p42, %f22, %f116;
	selp.f32 	%f123, 0f7FFFFFFF, %f115, %p42;
$L__BB0_18:
	add.s64 	%rd16, %rd1, %rd11;
	st.global.f32 	[%rd16], %f14;
	cvt.rn.f32.u32 	%f118, %r2;
	div.rn.f32 	%f119, %f123, %f118;
	cvta.to.global.u64 	%rd17, %rd5;
	atom.global.add.f32 	%f120, [%rd17], %f119;
	bra.uni 	$L__BB0_20;
$L__BB0_19:
	mul.wide.s32 	%rd18, %r1, 4;
	add.s64 	%rd19, %rd1, %rd18;
	mov.b32 	%r30, 0;
	st.global.u32 	[%rd19], %r30;
$L__BB0_20:
	ret;

}


// ===== COMPILED SASS (sm_100) =====

	.target	sm_100

	.elftype	@"ET_EXEC"


//--------------------- .note.nv.tkinfo           --------------------------
	.section	.note.nv.tkinfo,"",@"SHT_NOTE"
	.sectionflags	@"SHF_NOTE_NV_TKINFO"
	.tkinfo
        /*0018*/ 	.word	0x00000002
        /*0030*/ 	.string	""
        /*0030*/ 	.string	"ptxas"
        /*0030*/ 	.string	"Cuda compilation tools, release 13.0, V13.0.88"
        /*0030*/ 	.string	"Build cuda_13.0.r13.0/compiler.36424714_0"
        /*0030*/ 	.string	"-arch sm_100 -m 64 "



//--------------------- .note.nv.cuinfo           --------------------------
	.section	.note.nv.cuinfo,"",@"SHT_NOTE"
	.sectionflags	@"SHF_NOTE_NV_CUINFO"
        /*0018*/ 	.short	0x0002
        /*001a*/ 	.short	0x0064
        /*001c*/ 	.short	0x0082
	.zero		2


//--------------------- .nv.info                  --------------------------
	.section	.nv.info,"",@"SHT_CUDA_INFO"
	.align	4


	//----- nvinfo : EIATTR_REGCOUNT
	.align		4
        /*0000*/ 	.byte	0x04, 0x2f
        /*0002*/ 	.short	(.L_1 - .L_0)
	.align		4
.L_0:
        /*0004*/ 	.word	index@(_Z10mpe_kernelPKfPfS0_PKbS1_fjj)
        /*0008*/ 	.word	0x00000013


	//----- nvinfo : EIATTR_FRAME_SIZE
	.align		4
.L_1:
        /*000c*/ 	.byte	0x04, 0x11
        /*000e*/ 	.short	(.L_3 - .L_2)
	.align		4
.L_2:
        /*0010*/ 	.word	index@($__internal_0_$__cuda_sm3x_div_rn_noftz_f32_slowpath)
        /*0014*/ 	.word	0x00000000


	//----- nvinfo : EIATTR_FRAME_SIZE
	.align		4
.L_3:
        /*0018*/ 	.byte	0x04, 0x11
        /*001a*/ 	.short	(.L_5 - .L_4)
	.align		4
.L_4:
        /*001c*/ 	.word	index@(_Z10mpe_kernelPKfPfS0_PKbS1_fjj)
        /*0020*/ 	.word	0x00000000


	//----- nvinfo : EIATTR_MIN_STACK_SIZE
	.align		4
.L_5:
        /*0024*/ 	.byte	0x04, 0x12
        /*0026*/ 	.short	(.L_7 - .L_6)
	.align		4
.L_6:
        /*0028*/ 	.word	index@(_Z10mpe_kernelPKfPfS0_PKbS1_fjj)
        /*002c*/ 	.word	0x00000000
.L_7:


//--------------------- .nv.compat                --------------------------
	.section	.nv.compat,"",@"SHT_CUDA_COMPAT_INFO"
	.align	4
        /*0000*/ 	.byte	0x02, 0x09, 0x00, 0x00, 0x02, 0x02, 0x01, 0x00, 0x02, 0x05, 0x05, 0x00, 0x03, 0x07, 0x01, 0x01
        /*0010*/ 	.byte	0x02, 0x03, 0x00, 0x00, 0x02, 0x06, 0x01, 0x00, 0x04, 0x0b, 0x08, 0x00, 0x01, 0x00, 0x00, 0x00
        /*0020*/ 	.byte	0x00, 0x00, 0x00, 0x00


//--------------------- .nv.info._Z10mpe_kernelPKfPfS0_PKbS1_fjj --------------------------
	.section	.nv.info._Z10mpe_kernelPKfPfS0_PKbS1_fjj,"",@"SHT_CUDA_INFO"
	.sectionflags	@""
	.align	4


	//----- nvinfo : EIATTR_CUDA_API_VERSION
	.align		4
        /*0000*/ 	.byte	0x04, 0x37
        /*0002*/ 	.short	(.L_9 - .L_8)
.L_8:
        /*0004*/ 	.word	0x00000082


	//----- nvinfo : EIATTR_KPARAM_INFO
	.align		4
.L_9:
        /*0008*/ 	.byte	0x04, 0x17
        /*000a*/ 	.short	(.L_11 - .L_10)
.L_10:
        /*000c*/ 	.word	0x00000000
        /*0010*/ 	.short	0x0007
        /*0012*/ 	.short	0x0030
        /*0014*/ 	.byte	0x00, 0xf0, 0x11, 0x00


	//----- nvinfo : EIATTR_KPARAM_INFO
	.align		4
.L_11:
        /*0018*/ 	.byte	0x04, 0x17
        /*001a*/ 	.short	(.L_13 - .L_12)
.L_12:
        /*001c*/ 	.word	0x00000000
        /*0020*/ 	.short	0x0006
        /*0022*/ 	.short	0x002c
        /*0024*/ 	.byte	0x00, 0xf0, 0x11, 0x00


	//----- nvinfo : EIATTR_KPARAM_INFO
	.align		4
.L_13:
        /*0028*/ 	.byte	0x04, 0x17
        /*002a*/ 	.short	(.L_15 - .L_14)
.L_14:
        /*002c*/ 	.word	0x00000000
        /*0030*/ 	.short	0x0005
        /*0032*/ 	.short	0x0028
        /*0034*/ 	.byte	0x00, 0xf0, 0x11, 0x00


	//----- nvinfo : EIATTR_KPARAM_INFO
	.align		4
.L_15:
        /*0038*/ 	.byte	0x04, 0x17
        /*003a*/ 	.short	(.L_17 - .L_16)
.L_16:
        /*003c*/ 	.word	0x00000000
        /*0040*/ 	.short	0x0004
        /*0042*/ 	.short	0x0020
        /*0044*/ 	.byte	0x00, 0xf5, 0x21, 0x00


	//----- nvinfo : EIATTR_KPARAM_INFO
	.align		4
.L_17:
        /*0048*/ 	.byte	0x04, 0x17
        /*004a*/ 	.short	(.L_19 - .L_18)
.L_18:
        /*004c*/ 	.word	0x00000000
        /*0050*/ 	.short	0x0003
        /*0052*/ 	.short	0x0018
        /*0054*/ 	.byte	0x00, 0xf5, 0x21, 0x00


	//----- nvinfo : EIATTR_KPARAM_INFO
	.align		4
.L_19:
        /*0058*/ 	.byte	0x04, 0x17
        /*005a*/ 	.short	(.L_21 - .L_20)
.L_20:
        /*005c*/ 	.word	0x00000000
        /*0060*/ 	.short	0x0002
        /*0062*/ 	.short	0x0010
        /*0064*/ 	.byte	0x00, 0xf5, 0x21, 0x00


	//----- nvinfo : EIATTR_KPARAM_INFO
	.align		4
.L_21:
        /*0068*/ 	.byte	0x04, 0x17
        /*006a*/ 	.short	(.L_23 - .L_22)
.L_22:
        /*006c*/ 	.word	0x00000000
        /*0070*/ 	.short	0x0001
        /*0072*/ 	.short	0x0008
        /*0074*/ 	.byte	0x00, 0xf5, 0x21, 0x00


	//----- nvinfo : EIATTR_KPARAM_INFO
	.align		4
.L_23:
        /*0078*/ 	.byte	0x04, 0x17
        /*007a*/ 	.short	(.L_25 - .L_24)
.L_24:
        /*007c*/ 	.word	0x00000000
        /*0080*/ 	.short	0x0000
        /*0082*/ 	.short	0x0000
        /*0084*/ 	.byte	0x00, 0xf5, 0x21, 0x00


	//----- nvinfo : EIATTR_SPARSE_MMA_MASK
	.align		4
.L_25:
        /*0088*/ 	.byte	0x03, 0x50
        /*008a*/ 	.short	0x0000


	//----- nvinfo : EIATTR_MAXREG_COUNT
	.align		4
        /*008c*/ 	.byte	0x03, 0x1b
        /*008e*/ 	.short	0x00ff


	//----- nvinfo : EIATTR_MERCURY_ISA_VERSION
	.align		4
        /*0090*/ 	.byte	0x03, 0x5f
        /*0092*/ 	.short	0x0101


	//----- nvinfo : EIATTR_VRC_CTA_INIT_COUNT
	.align		4
        /*0094*/ 	.byte	0x02, 0x4a
	.zero		1
	.zero		1


	//----- nvinfo : EIATTR_EXIT_INSTR_OFFSETS
	.align		4
        /*0098*/ 	.byte	0x04, 0x1c
        /*009a*/ 	.short	(.L_27 - .L_26)


	//   ....[0]....
.L_26:
        /*009c*/ 	.word	0x00000070


	//   ....[1]....
        /*00a0*/ 	.word	0x00000be0


	//   ....[2]....
        /*00a4*/ 	.word	0x00000c20


	//----- nvinfo : EIATTR_CRS_STACK_SIZE
	.align		4
.L_27:
        /*00a8*/ 	.byte	0x04, 0x1e
        /*00aa*/ 	.short	(.L_29 - .L_28)
.L_28:
        /*00ac*/ 	.word	0x00000000


	//----- nvinfo : EIATTR_CBANK_PARAM_SIZE
	.align		4
.L_29:
        /*00b0*/ 	.byte	0x03, 0x19
        /*00b2*/ 	.short	0x0034


	//----- nvinfo : EIATTR_PARAM_CBANK
	.align		4
        /*00b4*/ 	.byte	0x04, 0x0a
        /*00b6*/ 	.short	(.L_31 - .L_30)
	.align		4
.L_30:
        /*00b8*/ 	.word	index@(.nv.constant0._Z10mpe_kernelPKfPfS0_PKbS1_fjj)
        /*00bc*/ 	.short	0x0380
        /*00be*/ 	.short	0x0034


	//----- nvinfo : EIATTR_SW_WAR
	.align		4
.L_31:
        /*00c0*/ 	.byte	0x04, 0x36
        /*00c2*/ 	.short	(.L_33 - .L_32)
.L_32:
        /*00c4*/ 	.word	0x00000008
.L_33:


//--------------------- .nv.callgraph             --------------------------
	.section	.nv.callgraph,"",@"SHT_CUDA_CALLGRAPH"
	.align	4
	.sectionentsize	8
	.align		4
        /*0000*/ 	.word	0x00000000
	.align		4
        /*0004*/ 	.word	0xffffffff
	.align		4
        /*0008*/ 	.word	0x00000000
	.align		4
        /*000c*/ 	.word	0xfffffffe
	.align		4
        /*0010*/ 	.word	0x00000000
	.align		4
        /*0014*/ 	.word	0xfffffffd
	.align		4
        /*0018*/ 	.word	0x00000000
	.align		4
        /*001c*/ 	.word	0xfffffffc


//--------------------- .text._Z10mpe_kernelPKfPfS0_PKbS1_fjj --------------------------
	.section	.text._Z10mpe_kernelPKfPfS0_PKbS1_fjj,"ax",@progbits
	.align	128
        .global         _Z10mpe_kernelPKfPfS0_PKbS1_fjj
        .type           _Z10mpe_kernelPKfPfS0_PKbS1_fjj,@function
        .size           _Z10mpe_kernelPKfPfS0_PKbS1_fjj,(.L_x_19 - _Z10mpe_kernelPKfPfS0_PKbS1_fjj)
        .other          _Z10mpe_kernelPKfPfS0_PKbS1_fjj,@"STO_CUDA_ENTRY STV_DEFAULT"
_Z10mpe_kernelPKfPfS0_PKbS1_fjj:
.text._Z10mpe_kernelPKfPfS0_PKbS1_fjj:
[----:B------:R-:W-:Y:S01]  /*0000*/  LDC R1, c[0x0][0x37c] ;  /* 0x0000df00ff017b82 */ /* 0x000fe20000000800 */
[----:B------:R-:W0:Y:S07]  /*0010*/  S2R R3, SR_TID.X ;  /* 0x0000000000037919 */ /* 0x000e2e0000002100 */
[----:B------:R-:W0:Y:S01]  /*0020*/  S2UR UR4, SR_CTAID.X ;  /* 0x00000000000479c3 */ /* 0x000e220000002500 */
[----:B------:R-:W1:Y:S07]  /*0030*/  LDCU UR6, c[0x0][0x3ac] ;  /* 0x00007580ff0677ac */ /* 0x000e6e0008000800 */
[----:B------:R-:W0:Y:S02]  /*0040*/  LDC R0, c[0x0][0x360] ;  /* 0x0000d800ff007b82 */ /* 0x000e240000000800 */
[----:B0-----:R-:W-:-:S05]  /*0050*/  IMAD R0, R0, UR4, R3 ;  /* 0x0000000400007c24 */ /* 0x001fca000f8e0203 */
[----:B-1----:R-:W-:-:S13]  /*0060*/  ISETP.GE.U32.AND P0, PT, R0, UR6, PT ;  /* 0x0000000600007c0c */ /* 0x002fda000bf06070 */
[----:B------:R-:W-:Y:S05]  /*0070*/  @P0 EXIT ;  /* 0x000000000000094d */ /* 0x000fea0003800000 */
[----:B------:R-:W0:Y:S01]  /*0080*/  LDCU.64 UR8, c[0x0][0x398] ;  /* 0x00007300ff0877ac */ /* 0x000e220008000a00 */
[----:B------:R-:W1:Y:S01]  /*0090*/  LDCU.64 UR4, c[0x0][0x358] ;  /* 0x00006b00ff0477ac */ /* 0x000e620008000a00 */
[----:B0-----:R-:W-:-:S04]  /*00a0*/  IADD3 R2, P0, PT, R0, UR8, RZ ;  /* 0x0000000800027c10 */ /* 0x001fc8000ff1e0ff */
[----:B------:R-:W-:-:S05]  /*00b0*/  LEA.HI.X.SX32 R3, R0, UR9, 0x1, P0 ;  /* 0x0000000900037c11 */ /* 0x000fca00080f0eff */
[----:B-1----:R-:W2:Y:S02]  /*00c0*/  LDG.E.U8.CONSTANT R2, desc[UR4][R2.64] ;  /* 0x0000000402027981 */ /* 0x002ea4000c1e9100 */
[----:B--2---:R-:W-:-:S13]  /*00d0*/  ISETP.NE.AND P0, PT, R2, RZ, PT ;  /* 0x000000ff0200720c */ /* 0x004fda0003f05270 */
[----:B------:R-:W-:Y:S05]  /*00e0*/  @!P0 BRA `(.L_x_0) ;  /* 0x0000000800c08947 */ /* 0x000fea0003800000 */
[----:B------:R-:W0:Y:S08]  /*00f0*/  LDC.64 R6, c[0x0][0x380] ;  /* 0x0000e000ff067b82 */ /* 0x000e300000000a00 */
[----:B------:R-:W1:Y:S01]  /*0100*/  LDC.64 R8, c[0x0][0x390] ;  /* 0x0000e400ff087b82 */ /* 0x000e620000000a00 */
[----:B0-----:R-:W-:-:S05]  /*0110*/  IMAD.WIDE R6, R0, 0x4, R6 ;  /* 0x0000000400067825 */ /* 0x001fca00078e0206 */
[----:B------:R-:W2:Y:S01]  /*0120*/  LDG.E.CONSTANT R2, desc[UR4][R6.64] ;  /* 0x0000000406027981 */ /* 0x000ea2000c1e9900 */
[----:B-1----:R-:W-:-:S05]  /*0130*/  IMAD.WIDE R8, R0, 0x4, R8 ;  /* 0x0000000400087825 */ /* 0x002fca00078e0208 */
[----:B------:R-:W2:Y:S01]  /*0140*/  LDG.E.CONSTANT R3, desc[UR4][R8.64] ;  /* 0x0000000408037981 */ /* 0x000ea2000c1e9900 */
[----:B------:R-:W-:Y:S01]  /*0150*/  IMAD.MOV.U32 R13, RZ, RZ, 0x3a2c32e4 ;  /* 0x3a2c32e4ff0d7424 */ /* 0x000fe200078e00ff */
[----:B------:R-:W-:Y:S01]  /*0160*/  BSSY.RECONVERGENT B0, `(.L_x_1) ;  /* 0x000005c000007945 */ /* 0x000fe20003800200 */
[----:B--2---:R-:W-:-:S04]  /*0170*/  FADD R4, R2, -R3 ;  /* 0x8000000302047221 */ /* 0x004fc80000000000 */
[C---:B------:R-:W-:Y:S01]  /*0180*/  FMUL R5, |R4|.reuse, 16777216 ;  /* 0x4b80000004057820 */ /* 0x040fe20000400200 */
[----:B------:R-:W-:-:S04]  /*0190*/  FSETP.GEU.AND P0, PT, |R4|, 1.175494350822287508e-38, PT ;  /* 0x008000000400780b */ /* 0x000fc80003f0e200 */
[----:B------:R-:W-:-:S05]  /*01a0*/  FSEL R5, R5, |R4|, !P0 ;  /* 0x4000000405057208 */ /* 0x000fca0004000000 */
[----:B------:R-:W-:-:S05]  /*01b0*/  VIADD R10, R5, 0xc0cafb0d ;  /* 0xc0cafb0d050a7836 */ /* 0x000fca0000000000 */
[----:B------:R-:W-:-:S05]  /*01c0*/  LOP3.LUT R10, R10, 0xff800000, RZ, 0xc0, !PT ;  /* 0xff8000000a0a7812 */ /* 0x000fca00078ec0ff */
[----:B------:R-:W-:-:S04]  /*01d0*/  IMAD.IADD R5, R5, 0x1, -R10 ;  /* 0x0000000105057824 */ /* 0x000fc800078e0a0a */
[----:B------:R-:W-:-:S06]  /*01e0*/  FADD R11, R5, 1 ;  /* 0x3f800000050b7421 */ /* 0x000fcc0000000000 */
[----:B------:R-:W0:Y:S01]  /*01f0*/  MUFU.RCP R11, R11 ;  /* 0x0000000b000b7308 */ /* 0x000e220000001000 */
[----:B------:R-:W-:-:S04]  /*0200*/  FADD R6, R5, -1 ;  /* 0xbf80000005067421 */ /* 0x000fc80000000000 */
[----:B------:R-:W-:Y:S01]  /*0210*/  FADD R8, R6, R6 ;  /* 0x0000000606087221 */ /* 0x000fe20000000000 */
[----:B------:R-:W-:Y:S02]  /*0220*/  FSEL R5, RZ, -24, P0 ;  /* 0xc1c00000ff057808 */ /* 0x000fe40000000000 */
[----:B------:R-:W-:Y:S01]  /*0230*/  I2FP.F32.S32 R10, R10 ;  /* 0x0000000a000a7245 */ /* 0x000fe20000201400 */
[----:B0-----:R-:W-:-:S04]  /*0240*/  FMUL R7, R11, R8 ;  /* 0x000000080b077220 */ /* 0x001fc80000400000 */
[----:B------:R-:W-:Y:S01]  /*0250*/  FFMA R10, R10, 1.1920928955078125e-07, R5 ;  /* 0x340000000a0a7823 */ /* 0x000fe20000000005 */
[----:B------:R-:W-:Y:S01]  /*0260*/  FADD R9, R6, -R7 ;  /* 0x8000000706097221 */ /* 0x000fe20000000000 */
[----:B------:R-:W-:-:S03]  /*0270*/  FMUL R8, R7, R7 ;  /* 0x0000000707087220 */ /* 0x000fc60000400000 */
[----:B------:R-:W-:Y:S01]  /*0280*/  FADD R5, R9, R9 ;  /* 0x0000000909057221 */ /* 0x000fe20000000000 */
[----:B------:R-:W-:Y:S01]  /*0290*/  FFMA R9, R7, 1.4426950216293334961, R10 ;  /* 0x3fb8aa3b07097823 */ /* 0x000fe2000000000a */
[----:B------:R-:W-:Y:S02]  /*02a0*/  FFMA R13, R8, R13, 0.0032181653659790754318 ;  /* 0x3b52e7db080d7423 */ /* 0x000fe4000000000d */
[----:B------:R-:W-:Y:S01]  /*02b0*/  FFMA R6, R6, -R7, R5 ;  /* 0x8000000706067223 */ /* 0x000fe20000000005 */
[----:B------:R-:W-:Y:S01]  /*02c0*/  FADD R10, R10, -R9 ;  /* 0x800000090a0a7221 */ /* 0x000fe20000000000 */
[----:B------:R-:W0:Y:S01]  /*02d0*/  LDC R5, c[0x0][0x3a8] ;  /* 0x0000ea00ff057b82 */ /* 0x000e220000000800 */
[C---:B------:R-:W-:Y:S01]  /*02e0*/  FFMA R13, R8.reuse, R13, 0.018033718690276145935 ;  /* 0x3c93bb73080d7423 */ /* 0x040fe2000000000d */
[----:B------:R-:W-:Y:S01]  /*02f0*/  FMUL R6, R11, R6 ;  /* 0x000000060b067220 */ /* 0x000fe20000400000 */
[----:B------:R-:W-:Y:S02]  /*0300*/  FFMA R11, R7, 1.4426950216293334961, R10 ;  /* 0x3fb8aa3b070b7823 */ /* 0x000fe4000000000a */
[----:B------:R-:W-:-:S02]  /*0310*/  FFMA R13, R8, R13, 0.12022458761930465698 ;  /* 0x3df6384f080d7423 */ /* 0x000fc4000000000d */
[----:B------:R-:W-:Y:S02]  /*0320*/  FFMA R10, R6, 1.4426950216293334961, R11 ;  /* 0x3fb8aa3b060a7823 */ /* 0x000fe4000000000b */
[----:B------:R-:W-:Y:S02]  /*0330*/  FMUL R8, R8, R13 ;  /* 0x0000000d08087220 */ /* 0x000fe40000400000 */
[----:B------:R-:W-:Y:S02]  /*0340*/  FFMA R11, R7, 1.9251366722983220825e-08, R10 ;  /* 0x32a55e34070b7823 */ /* 0x000fe4000000000a */
[----:B------:R-:W-:-:S04]  /*0350*/  FMUL R10, R8, 3 ;  /* 0x40400000080a7820 */ /* 0x000fc80000400000 */
[----:B------:R-:W-:-:S04]  /*0360*/  FFMA R11, R6, R10, R11 ;  /* 0x0000000a060b7223 */ /* 0x000fc8000000000b */
[----:B------:R-:W-:Y:S01]  /*0370*/  FFMA R8, R7, R8, R11 ;  /* 0x0000000807087223 */ /* 0x000fe2000000000b */
[----:B0-----:R-:W-:-:S03]  /*0380*/  FADD R7, R5, -1 ;  /* 0xbf80000005077421 */ /* 0x001fc60000000000 */
[----:B------:R-:W-:-:S04]  /*0390*/  FADD R6, R9, R8 ;  /* 0x0000000809067221 */ /* 0x000fc80000000000 */
[----:B------:R-:W-:Y:S01]  /*03a0*/  FMUL R10, R7, R6 ;  /* 0x00000006070a7220 */ /* 0x000fe20000400000 */
[----:B------:R-:W-:-:S03]  /*03b0*/  FADD R9, -R9, R6 ;  /* 0x0000000609097221 */ /* 0x000fc60000000100 */
[----:B------:R-:W0:Y:S01]  /*03c0*/  FRND R13, R10 ;  /* 0x0000000a000d7307 */ /* 0x000e220000201000 */
[----:B------:R-:W-:Y:S01]  /*03d0*/  FADD R8, R8, -R9 ;  /* 0x8000000908087221 */ /* 0x000fe20000000000 */
[----:B------:R-:W-:-:S04]  /*03e0*/  FFMA R9, R7, R6, -R10 ;  /* 0x0000000607097223 */ /* 0x000fc8000000080a */
[----:B------:R-:W-:Y:S01]  /*03f0*/  FFMA R11, R7, R8, R9 ;  /* 0x00000008070b7223 */ /* 0x000fe20000000009 */
[----:B------:R-:W-:Y:S02]  /*0400*/  HFMA2 R9, -RZ, RZ, 0.64013671875, -15.109375 ;  /* 0x391fcb8eff097431 */ /* 0x000fe400000001ff */
[----:B0-----:R-:W-:-:S04]  /*0410*/  FADD R12, R10, -R13 ;  /* 0x8000000d0a0c7221 */ /* 0x001fc80000000000 */
[----:B------:R-:W-:-:S04]  /*0420*/  FADD R12, R11, R12 ;  /* 0x0000000c0b0c7221 */ /* 0x000fc80000000000 */
[----:B------:R-:W-:Y:S01]  /*0430*/  FFMA R11, R12, R9, 0.0013391353422775864601 ;  /* 0x3aaf85ed0c0b7423 */ /* 0x000fe20000000009 */
[----:B------:R-:W-:-:S03]  /*0440*/  FSETP.GT.AND P0, PT, R13, RZ, PT ;  /* 0x000000ff0d00720b */ /* 0x000fc60003f04000 */
[C---:B------:R-:W-:Y:S01]  /*0450*/  FFMA R11, R12.reuse, R11, 0.0096188392490148544312 ;  /* 0x3c1d98560c0b7423 */ /* 0x040fe2000000000b */
[----:B------:R-:W0:Y:S01]  /*0460*/  F2I.NTZ R14, R10 ;  /* 0x0000000a000e7305 */ /* 0x000e220000203100 */
[----:B------:R-:W-:Y:S02]  /*0470*/  SEL R13, RZ, 0x83000000, P0 ;  /* 0x83000000ff0d7807 */ /* 0x000fe40000000000 */
[----:B------:R-:W-:Y:S01]  /*0480*/  FFMA R11, R12, R11, 0.055503588169813156128 ;  /* 0x3d6357bb0c0b7423 */ /* 0x000fe2000000000b */
[----:B------:R-:W-:-:S03]  /*0490*/  FSETP.NEU.AND P0, PT, |R4|, 1, PT ;  /* 0x3f8000000400780b */ /* 0x000fc60003f0d200 */
[----:B------:R-:W-:Y:S01]  /*04a0*/  FFMA R11, R12, R11, 0.24022644758224487305 ;  /* 0x3e75fdec0c0b7423 */ /* 0x000fe2000000000b */
[----:B------:R-:W-:Y:S02]  /*04b0*/  FSETP.EQ.OR P2, PT, R7, RZ, !P0 ;  /* 0x000000ff0700720b */ /* 0x000fe40004742400 */
[----:B------:R-:W-:Y:S01]  /*04c0*/  FSETP.GT.AND P1, PT, |R10|, 152, PT ;  /* 0x431800000a00780b */ /* 0x000fe20003f24200 */
[----:B------:R-:W-:Y:S01]  /*04d0*/  FFMA R11, R12, R11, 0.69314718246459960938 ;  /* 0x3f3172180c0b7423 */ /* 0x000fe2000000000b */
[----:B------:R-:W-:-:S03]  /*04e0*/  VIADD R16, R13, 0x7f000000 ;  /* 0x7f0000000d107836 */ /* 0x000fc60000000000 */
[----:B------:R-:W-:Y:S01]  /*04f0*/  FFMA R11, R12, R11, 1 ;  /* 0x3f8000000c0b7423 */ /* 0x000fe2000000000b */
[----:B0-----:R-:W-:Y:S01]  /*0500*/  IMAD R14, R14, 0x800000, -R13 ;  /* 0x008000000e0e7824 */ /* 0x001fe200078e0a0d */
[----:B------:R-:W-:Y:S02]  /*0510*/  FSETP.GEU.AND P3, PT, R10, RZ, PT ;  /* 0x000000ff0a00720b */ /* 0x000fe40003f6e000 */
[----:B------:R-:W-:Y:S01]  /*0520*/  FMUL R11, R11, R16 ;  /* 0x000000100b0b7220 */ /* 0x000fe20000400000 */
[----:B------:R-:W-:-:S03]  /*0530*/  IMAD.MOV.U32 R10, RZ, RZ, 0x3f800000 ;  /* 0x3f800000ff0a7424 */ /* 0x000fc600078e00ff */
[----:B------:R-:W-:Y:S01]  /*0540*/  FMUL R11, R11, R14 ;  /* 0x0000000e0b0b7220 */ /* 0x000fe20000400000 */
[----:B------:R-:W-:Y:S01]  /*0550*/  @P1 FSEL R11, RZ, +INF , !P3 ;  /* 0x7f800000ff0b1808 */ /* 0x000fe20005800000 */
[----:B------:R-:W-:Y:S06]  /*0560*/  @P2 BRA `(.L_x_2) ;  /* 0x00000000006c2947 */ /* 0x000fec0003800000 */
[----:B------:R-:W-:-:S04]  /*0570*/  FSETP.NAN.AND P1, PT, |R7|, |R7|, PT ;  /* 0x400000070700720b */ /* 0x000fc80003f28200 */
[----:B------:R-:W-:-:S13]  /*0580*/  FSETP.NUM.AND P1, PT, |R4|, |R4|, !P1 ;  /* 0x400000040400720b */ /* 0x000fda0004f27200 */
[----:B------:R-:W-:Y:S01]  /*0590*/  @!P1 FADD R10, |R4|, R7 ;  /* 0x00000007040a9221 */ /* 0x000fe20000000200 */
[----:B------:R-:W-:Y:S06]  /*05a0*/  @!P1 BRA `(.L_x_2) ;  /* 0x00000000005c9947 */ /* 0x000fec0003800000 */
[----:B------:R-:W-:Y:S01]  /*05b0*/  FMUL R13, R7, 0.5 ;  /* 0x3f000000070d7820 */ /* 0x000fe20000400000 */
[----:B------:R-:W-:-:S04]  /*05c0*/  FSETP.NEU.AND P1, PT, |R4|, +INF , PT ;  /* 0x7f8000000400780b */ /* 0x000fc80003f2d200 */
[----:B------:R-:W-:Y:S01]  /*05d0*/  FSETP.NEU.AND P1, PT, |R4|, RZ, P1 ;  /* 0x000000ff0400720b */ /* 0x000fe20000f2d200 */
[----:B------:R-:W0:Y:S03]  /*05e0*/  FRND.TRUNC R13, R13 ;  /* 0x0000000d000d7307 */ /* 0x000e26000020d000 */
[----:B------:R-:W-:Y:S01]  /*05f0*/  FSETP.GEU.OR P2, PT, R5, 1, P1 ;  /* 0x3f8000000500780b */ /* 0x000fe20000f4e400 */
[----:B0-----:R-:W-:-:S04]  /*0600*/  FADD R12, R13, R13 ;  /* 0x0000000d0d0c7221 */ /* 0x001fc80000000000 */
[----:B------:R-:W-:-:S04]  /*0610*/  FADD R14, R7, -R12 ;  /* 0x8000000c070e7221 */ /* 0x000fc80000000000 */
[----:B------:R-:W-:Y:S01]  /*0620*/  @!P1 FADD R12, |R4|, |R4| ;  /* 0x40000004040c9221 */ /* 0x000fe20000000200 */
[----:B------:R-:W-:-:S04]  /*0630*/  FSETP.NEU.AND P3, PT, |R14|, 1, !P1 ;  /* 0x3f8000000e00780b */ /* 0x000fc80004f6d200 */
[----:B------:R-:W-:-:S09]  /*0640*/  @!P2 LOP3.LUT R12, R12, 0x7f800000, RZ, 0x3c, !PT ;  /* 0x7f8000000c0ca812 */ /* 0x000fd200078e3cff */
[----:B------:R-:W-:-:S04]  /*0650*/  @P3 LOP3.LUT R12, R12, 0x7fffffff, RZ, 0xc0, !PT ;  /* 0x7fffffff0c0c3812 */ /* 0x000fc800078ec0ff */
[----:B------:R-:W-:Y:S01]  /*0660*/  @!P1 MOV R10, R12 ;  /* 0x0000000c000a9202 */ /* 0x000fe20000000f00 */
[----:B------:R-:W-:Y:S06]  /*0670*/  @!P1 BRA `(.L_x_2) ;  /* 0x0000000000289947 */ /* 0x000fec0003800000 */
[----:B------:R-:W-:Y:S02]  /*0680*/  FSETP.NEU.AND P1, PT, |R7|, +INF , PT ;  /* 0x7f8000000700780b */ /* 0x000fe40003f2d200 */
[----:B------:R-:W-:-:S13]  /*0690*/  FSETP.EQ.AND P2, PT, |R4|, -1, PT ;  /* 0xbf8000000400780b */ /* 0x000fda0003f42200 */
[----:B------:R-:W-:Y:S05]  /*06a0*/  @!P1 BRA P2, `(.L_x_2) ;  /* 0x00000000001c9947 */ /* 0x000fea0001000000 */
[----:B------:R-:W-:-:S13]  /*06b0*/  FSETP.GEU.AND P2, PT, |R4|, RZ, PT ;  /* 0x000000ff0400720b */ /* 0x000fda0003f4e200 */
[----:B------:R-:W0:Y:S01]  /*06c0*/  @!P2 FRND.FLOOR R10, R7 ;  /* 0x00000007000aa307 */ /* 0x000e220000205000 */
[----:B------:R-:W-:Y:S02]  /*06d0*/  @!P2 FSETP.NEU.AND P3, PT, |R14|, 1, PT ;  /* 0x3f8000000e00a80b */ /* 0x000fe40003f6d200 */
[----:B0-----:R-:W-:Y:S01]  /*06e0*/  @!P2 FSETP.NEU.AND P1, PT, R7, R10, PT ;  /* 0x0000000a0700a20b */ /* 0x001fe20003f2d000 */
[----:B------:R-:W-:Y:S01]  /*06f0*/  IMAD.MOV.U32 R10, RZ, RZ, R11 ;  /* 0x000000ffff0a7224 */ /* 0x000fe200078e000b */
[----:B------:R-:W-:-:S04]  /*0700*/  @!P2 FSEL R11, R11, -R11, P3 ;  /* 0x8000000b0b0ba208 */ /* 0x000fc80001800000 */
[----:B------:R-:W-:-:S07]  /*0710*/  @!P2 FSEL R10, R11, +QNAN , !P1 ;  /* 0x7fffffff0b0aa808 */ /* 0x000fce0004800000 */
.L_x_2:
[----:B------:R-:W-:Y:S05]  /*0720*/  BSYNC.RECONVERGENT B0 ;  /* 0x0000000000007941 */ /* 0x000fea0003800200 */
.L_x_1:
[----:B------:R-:W-:Y:S01]  /*0730*/  FMUL R7, R6, R5 ;  /* 0x0000000506077220 */ /* 0x000fe20000400000 */
[----:B------:R-:W-:Y:S01]  /*0740*/  FSETP.EQ.OR P0, PT, R5, RZ, !P0 ;  /* 0x000000ff0500720b */ /* 0x000fe20004702400 */
[----:B------:R-:W-:Y:S01]  /*0750*/  BSSY.RECONVERGENT B0, `(.L_x_3) ;  /* 0x0000035000007945 */ /* 0x000fe20003800200 */
[----:B------:R-:W-:Y:S01]  /*0760*/  FSETP.GT.AND P3, PT, R2, R3, PT ;  /* 0x000000030200720b */ /* 0x000fe20003f64000 */
[----:B------:R-:W0:Y:S01]  /*0770*/  FRND R12, R7 ;  /* 0x00000007000c7307 */ /* 0x000e220000201000 */
[----:B------:R-:W-:Y:S01]  /*0780*/  FFMA R11, R6, R5, -R7 ;  /* 0x00000005060b7223 */ /* 0x000fe20000000807 */
[----:B------:R-:W-:-:S03]  /*0790*/  FSETP.GT.AND P2, PT, |R7|, 152, PT ;  /* 0x431800000700780b */ /* 0x000fc60003f44200 */
[----:B------:R-:W-:-:S03]  /*07a0*/  FFMA R11, R8, R5, R11 ;  /* 0x00000005080b7223 */ /* 0x000fc6000000000b */
[----:B------:R-:W1:Y:S01]  /*07b0*/  F2I.NTZ R8, R7 ;  /* 0x0000000700087305 */ /* 0x000e620000203100 */
[----:B0-----:R-:W-:Y:S01]  /*07c0*/  FADD R6, R7, -R12 ;  /* 0x8000000c07067221 */ /* 0x001fe20000000000 */
[----:B------:R-:W-:-:S03]  /*07d0*/  FSETP.GT.AND P1, PT, R12, RZ, PT ;  /* 0x000000ff0c00720b */ /* 0x000fc60003f24000 */
[----:B------:R-:W-:Y:S01]  /*07e0*/  FADD R6, R11, R6 ;  /* 0x000000060b067221 */ /* 0x000fe20000000000 */
[----:B------:R-:W-:Y:S02]  /*07f0*/  SEL R11, RZ, 0x83000000, P1 ;  /* 0x83000000ff0b7807 */ /* 0x000fe40000800000 */
[----:B------:R-:W-:Y:S01]  /*0800*/  FSETP.GEU.AND P1, PT, R7, RZ, PT ;  /* 0x000000ff0700720b */ /* 0x000fe20003f2e000 */
[----:B------:R-:W-:Y:S01]  /*0810*/  FFMA R9, R6, R9, 0.0013391353422775864601 ;  /* 0x3aaf85ed06097423 */ /* 0x000fe20000000009 */
[----:B-1----:R-:W-:Y:S01]  /*0820*/  LEA R8, R8, -R11, 0x17 ;  /* 0x8000000b08087211 */ /* 0x002fe200078eb8ff */
[----:B------:R-:W-:Y:S02]  /*0830*/  VIADD R12, R11, 0x7f000000 ;  /* 0x7f0000000b0c7836 */ /* 0x000fe40000000000 */
[----:B------:R-:W-:Y:S01]  /*0840*/  FFMA R9, R6, R9, 0.0096188392490148544312 ;  /* 0x3c1d985606097423 */ /* 0x000fe20000000009 */
[----:B------:R-:W-:-:S03]  /*0850*/  IMAD.MOV.U32 R7, RZ, RZ, 0x3f800000 ;  /* 0x3f800000ff077424 */ /* 0x000fc600078e00ff */
[----:B------:R-:W-:-:S04]  /*0860*/  FFMA R9, R6, R9, 0.055503588169813156128 ;  /* 0x3d6357bb06097423 */ /* 0x000fc80000000009 */
[----:B------:R-:W-:-:S04]  /*0870*/  FFMA R9, R6, R9, 0.24022644758224487305 ;  /* 0x3e75fdec06097423 */ /* 0x000fc80000000009 */
[----:B------:R-:W-:-:S04]  /*0880*/  FFMA R9, R6, R9, 0.69314718246459960938 ;  /* 0x3f31721806097423 */ /* 0x000fc80000000009 */
[----:B------:R-:W-:-:S04]  /*0890*/  FFMA R9, R6, R9, 1 ;  /* 0x3f80000006097423 */ /* 0x000fc80000000009 */
[----:B------:R-:W-:-:S04]  /*08a0*/  FMUL R9, R9, R12 ;  /* 0x0000000c09097220 */ /* 0x000fc80000400000 */
[----:B------:R-:W-:Y:S01]  /*08b0*/  FMUL R8, R9, R8 ;  /* 0x0000000809087220 */ /* 0x000fe20000400000 */
[----:B------:R-:W-:Y:S02]  /*08c0*/  FSEL R9, R10, -R10, P3 ;  /* 0x8000000a0a097208 */ /* 0x000fe40001800000 */
        /* <DEDUP_REMOVED lines=10> */
[----:B------:R-:W-:-:S09]  /*0970*/  FSETP.GEU.OR P1, PT, R5, RZ, P0 ;  /* 0x000000ff0500720b */ /* 0x000fd2000072e400 */
[----:B------:R-:W-:Y:S01]  /*0980*/  @!P0 FADD R3, |R4|, |R4| ;  /* 0x4000000404038221 */ /* 0x000fe20000000200 */
[----:B0-----:R-:W-:-:S04]  /*0990*/  FADD R6, R2, R2 ;  /* 0x0000000202067221 */ /* 0x001fc80000000000 */
[----:B------:R-:W-:Y:S01]  /*09a0*/  @!P1 LOP3.LUT R3, R3, 0x7f800000, RZ, 0x3c, !PT ;  /* 0x7f80000003039812 */ /* 0x000fe200078e3cff */
[----:B------:R-:W-:-:S05]  /*09b0*/  FADD R6, -R6, R5 ;  /* 0x0000000506067221 */ /* 0x000fca0000000100 */
[----:B------:R-:W-:-:S13]  /*09c0*/  FSETP.NEU.AND P2, PT, |R6|, 1, !P0 ;  /* 0x3f8000000600780b */ /* 0x000fda000474d200 */
[----:B------:R-:W-:-:S05]  /*09d0*/  @P2 LOP3.LUT R3, R3, 0x7fffffff, RZ, 0xc0, !PT ;  /* 0x7fffffff03032812 */ /* 0x000fca00078ec0ff */
[----:B------:R-:W-:Y:S01]  /*09e0*/  @!P0 IMAD.MOV.U32 R7, RZ, RZ, R3 ;  /* 0x000000ffff078224 */ /* 0x000fe200078e0003 */
[----:B------:R-:W-:Y:S06]  /*09f0*/  @!P0 BRA `(.L_x_4) ;  /* 0x0000000000288947 */ /* 0x000fec0003800000 */
[----:B------:R-:W-:Y:S02]  /*0a00*/  FSETP.NEU.AND P0, PT, |R5|, +INF , PT ;  /* 0x7f8000000500780b */ /* 0x000fe40003f0d200 */
[----:B------:R-:W-:-:S13]  /*0a10*/  FSETP.EQ.AND P1, PT, |R4|, -1, PT ;  /* 0xbf8000000400780b */ /* 0x000fda0003f22200 */
[----:B------:R-:W-:Y:S05]  /*0a20*/  @!P0 BRA P1, `(.L_x_4) ;  /* 0x00000000001c8947 */ /* 0x000fea0000800000 */
[----:B------:R-:W-:Y:S02]  /*0a30*/  FSETP.GEU.AND P1, PT, |R4|, RZ, PT ;  /* 0x000000ff0400720b */ /* 0x000fe40003f2e200 */
[----:B------:R-:W-:-:S11]  /*0a40*/  MOV R7, R8 ;  /* 0x0000000800077202 */ /* 0x000fd60000000f00 */
[----:B------:R-:W0:Y:S01]  /*0a50*/  @!P1 FRND.FLOOR R2, R5 ;  /* 0x0000000500029307 */ /* 0x000e220000205000 */
[----:B------:R-:W-:Y:S02]  /*0a60*/  @!P1 FSETP.NEU.AND P2, PT, |R6|, 1, PT ;  /* 0x3f8000000600980b */ /* 0x000fe40003f4d200 */
[----:B0-----:R-:W-:Y:S02]  /*0a70*/  @!P1 FSETP.NEU.AND P0, PT, R2, R5, PT ;  /* 0x000000050200920b */ /* 0x001fe40003f0d000 */
[----:B------:R-:W-:-:S04]  /*0a80*/  @!P1 FSEL R2, R8, -R8, P2 ;  /* 0x8000000808029208 */ /* 0x000fc80001000000 */
[----:B------:R-:W-:-:S07]  /*0a90*/  @!P1 FSEL R7, R2, +QNAN , !P0 ;  /* 0x7fffffff02079808 */ /* 0x000fce0004000000 */
.L_x_4:
[----:B------:R-:W-:Y:S05]  /*0aa0*/  BSYNC.RECONVERGENT B0 ;  /* 0x0000000000007941 */ /* 0x000fea0003800200 */
.L_x_3:
[----:B------:R-:W0:Y:S01]  /*0ab0*/  LDC.64 R2, c[0x0][0x388] ;  /* 0x0000e200ff027b82 */ /* 0x000e220000000a00 */
[----:B------:R-:W-:Y:S01]  /*0ac0*/  I2FP.F32.U32 R4, UR6 ;  /* 0x0000000600047c45 */ /* 0x000fe20008201000 */
[----:B------:R-:W-:Y:S03]  /*0ad0*/  BSSY.RECONVERGENT B0, `(.L_x_5) ;  /* 0x000000e000007945 */ /* 0x000fe60003800200 */
[----:B------:R-:W1:Y:S08]  /*0ae0*/  MUFU.RCP R5, R4 ;  /* 0x0000000400057308 */ /* 0x000e700000001000 */
[----:B------:R-:W2:Y:S01]  /*0af0*/  FCHK P0, R7, R4 ;  /* 0x0000000407007302 */ /* 0x000ea20000000000 */
[----:B0-----:R-:W-:-:S04]  /*0b00*/  IMAD.WIDE R2, R0, 0x4, R2 ;  /* 0x0000000400027825 */ /* 0x001fc800078e0202 */
[----:B-1----:R-:W-:Y:S01]  /*0b10*/  FFMA R0, -R4, R5, 1 ;  /* 0x3f80000004007423 */ /* 0x002fe20000000105 */
[----:B------:R0:W-:Y:S03]  /*0b20*/  STG.E desc[UR4][R2.64], R9 ;  /* 0x0000000902007986 */ /* 0x0001e6000c101904 */
[----:B------:R-:W-:-:S04]  /*0b30*/  FFMA R0, R5, R0, R5 ;  /* 0x0000000005007223 */ /* 0x000fc80000000005 */
[----:B------:R-:W-:-:S04]  /*0b40*/  FFMA R5, R0, R7, RZ ;  /* 0x0000000700057223 */ /* 0x000fc800000000ff */
[----:B------:R-:W-:-:S04]  /*0b50*/  FFMA R6, -R4, R5, R7 ;  /* 0x0000000504067223 */ /* 0x000fc80000000107 */
[----:B------:R-:W-:Y:S01]  /*0b60*/  FFMA R5, R0, R6, R5 ;  /* 0x0000000600057223 */ /* 0x000fe20000000005 */
[----:B0-2---:R-:W-:Y:S06]  /*0b70*/  @!P0 BRA `(.L_x_6) ;  /* 0x00000000000c8947 */ /* 0x005fec0003800000 */
[----:B------:R-:W-:Y:S01]  /*0b80*/  IMAD.MOV.U32 R3, RZ, RZ, R7 ;  /* 0x000000ffff037224 */ /* 0x000fe200078e0007 */
[----:B------:R-:W-:-:S07]  /*0b90*/  MOV R2, 0xbb0 ;  /* 0x00000bb000027802 */ /* 0x000fce0000000f00 */
[----:B------:R-:W-:Y:S05]  /*0ba0*/  CALL.REL.NOINC `($__internal_0_$__cuda_sm3x_div_rn_noftz_f32_slowpath) ;  /* 0x0000000000207944 */ /* 0x000fea0003c00000 */
.L_x_6:
[----:B------:R-:W-:Y:S05]  /*0bb0*/  BSYNC.RECONVERGENT B0 ;  /* 0x0000000000007941 */ /* 0x000fea0003800200 */
.L_x_5:
[----:B------:R-:W0:Y:S02]  /*0bc0*/  LDC.64 R2, c[0x0][0x3a0] ;  /* 0x0000e800ff027b82 */ /* 0x000e240000000a00 */
[----:B0-----:R-:W-:Y:S01]  /*0bd0*/  REDG.E.ADD.F32.FTZ.RN.STRONG.GPU desc[UR4][R2.64], R5 ;  /* 0x00000005020079a6 */ /* 0x001fe2000c12f304 */
[----:B------:R-:W-:Y:S05]  /*0be0*/  EXIT ;  /* 0x000000000000794d */ /* 0x000fea0003800000 */
.L_x_0:
[----:B------:R-:W0:Y:S02]  /*0bf0*/  LDC.64 R2, c[0x0][0x388] ;  /* 0x0000e200ff027b82 */ /* 0x000e240000000a00 */
[----:B0-----:R-:W-:-:S05]  /*0c00*/  IMAD.WIDE R2, R0, 0x4, R2 ;  /* 0x0000000400027825 */ /* 0x001fca00078e0202 */
[----:B------:R-:W-:Y:S01]  /*0c10*/  STG.E desc[UR4][R2.64], RZ ;  /* 0x000000ff02007986 */ /* 0x000fe2000c101904 */
[----:B------:R-:W-:Y:S05]  /*0c20*/  EXIT ;  /* 0x000000000000794d */ /* 0x000fea0003800000 */
        .weak           $__internal_0_$__cuda_sm3x_div_rn_noftz_f32_slowpath
        .type           $__internal_0_$__cuda_sm3x_div_rn_noftz_f32_slowpath,@function
        .size           $__internal_0_$__cuda_sm3x_div_rn_noftz_f32_slowpath,(.L_x_19 - $__internal_0_$__cuda_sm3x_div_rn_noftz_f32_slowpath)
$__internal_0_$__cuda_sm3x_div_rn_noftz_f32_slowpath:
[----:B------:R-:W-:Y:S01]  /*0c30*/  SHF.R.U32.HI R5, RZ, 0x17, R4 ;  /* 0x00000017ff057819 */ /* 0x000fe20000011604 */
[----:B------:R-:W-:Y:S01]  /*0c40*/  BSSY.RECONVERGENT B1, `(.L_x_7) ;  /* 0x0000063000017945 */ /* 0x000fe20003800200 */
[----:B------:R-:W-:Y:S02]  /*0c50*/  SHF.R.U32.HI R0, RZ, 0x17, R3 ;  /* 0x00000017ff007819 */ /* 0x000fe40000011603 */
[----:B------:R-:W-:Y:S02]  /*0c60*/  LOP3.LUT R5, R5, 0xff, RZ, 0xc0, !PT ;  /* 0x000000ff05057812 */ /* 0x000fe400078ec0ff */
[----:B------:R-:W-:-:S03]  /*0c70*/  LOP3.LUT R10, R0, 0xff, RZ, 0xc0, !PT ;  /* 0x000000ff000a7812 */ /* 0x000fc600078ec0ff */
[----:B------:R-:W-:Y:S01]  /*0c80*/  VIADD R7, R5, 0xffffffff ;  /* 0xffffffff05077836 */ /* 0x000fe20000000000 */
[----:B------:R-:W-:-:S04]  /*0c90*/  IADD3 R8, PT, PT, R10, -0x1, RZ ;  /* 0xffffffff0a087810 */ /* 0x000fc80007ffe0ff */
[----:B------:R-:W-:-:S04]  /*0ca0*/  ISETP.GT.U32.AND P0, PT, R7, 0xfd, PT ;  /* 0x000000fd0700780c */ /* 0x000fc80003f04070 */
[----:B------:R-:W-:-:S13]  /*0cb0*/  ISETP.GT.U32.OR P0, PT, R8, 0xfd, P0 ;  /* 0x000000fd0800780c */ /* 0x000fda0000704470 */
[----:B------:R-:W-:Y:S01]  /*0cc0*/  @!P0 IMAD.MOV.U32 R6, RZ, RZ, RZ ;  /* 0x000000ffff068224 */ /* 0x000fe200078e00ff */
[----:B------:R-:W-:Y:S06]  /*0cd0*/  @!P0 BRA `(.L_x_8) ;  /* 0x0000000000608947 */ /* 0x000fec0003800000 */
[----:B------:R-:W-:Y:S01]  /*0ce0*/  FSETP.GTU.FTZ.AND P0, PT, |R3|, +INF , PT ;  /* 0x7f8000000300780b */ /* 0x000fe20003f1c200 */
[----:B------:R-:W-:Y:S01]  /*0cf0*/  IMAD.MOV.U32 R0, RZ, RZ, R4 ;  /* 0x000000ffff007224 */ /* 0x000fe200078e0004 */
[----:B------:R-:W-:-:S04]  /*0d00*/  FSETP.GTU.FTZ.AND P1, PT, |R4|, +INF , PT ;  /* 0x7f8000000400780b */ /* 0x000fc80003f3c200 */
[----:B------:R-:W-:-:S13]  /*0d10*/  PLOP3.LUT P0, PT, P0, P1, PT, 0xf8, 0x8f ;  /* 0x00000000008f781c */ /* 0x000fda0000703f70 */
[----:B------:R-:W-:Y:S05]  /*0d20*/  @P0 BRA `(.L_x_9) ;  /* 0x00000004004c0947 */ /* 0x000fea0003800000 */
[----:B------:R-:W-:-:S13]  /*0d30*/  LOP3.LUT P0, RZ, R4, 0x7fffffff, R3, 0xc8, !PT ;  /* 0x7fffffff04ff7812 */ /* 0x000fda000780c803 */
[----:B------:R-:W-:Y:S05]  /*0d40*/  @!P0 BRA `(.L_x_10) ;  /* 0x00000004003c8947 */ /* 0x000fea0003800000 */
[C---:B------:R-:W-:Y:S02]  /*0d50*/  FSETP.NEU.FTZ.AND P2, PT, |R3|.reuse, +INF , PT ;  /* 0x7f8000000300780b */ /* 0x040fe40003f5d200 */
[----:B------:R-:W-:Y:S02]  /*0d60*/  FSETP.NEU.FTZ.AND P1, PT, |R0|, +INF , PT ;  /* 0x7f8000000000780b */ /* 0x000fe40003f3d200 */
[----:B------:R-:W-:-:S11]  /*0d70*/  FSETP.NEU.FTZ.AND P0, PT, |R3|, +INF , PT ;  /* 0x7f8000000300780b */ /* 0x000fd60003f1d200 */
[----:B------:R-:W-:Y:S05]  /*0d80*/  @!P1 BRA !P2, `(.L_x_10) ;  /* 0x00000004002c9947 */ /* 0x000fea0005000000 */
[----:B------:R-:W-:-:S04]  /*0d90*/  LOP3.LUT P2, RZ, R3, 0x7fffffff, RZ, 0xc0, !PT ;  /* 0x7fffffff03ff7812 */ /* 0x000fc8000784c0ff */
[----:B------:R-:W-:-:S13]  /*0da0*/  PLOP3.LUT P1, PT, P1, P2, PT, 0x2f, 0xf2 ;  /* 0x0000000000f2781c */ /* 0x000fda0000f24577 */
[----:B------:R-:W-:Y:S05]  /*0db0*/  @P1 BRA `(.L_x_11) ;  /* 0x0000000400181947 */ /* 0x000fea0003800000 */
[----:B------:R-:W-:-:S04]  /*0dc0*/  LOP3.LUT P1, RZ, R4, 0x7fffffff, RZ, 0xc0, !PT ;  /* 0x7fffffff04ff7812 */ /* 0x000fc8000782c0ff */
[----:B------:R-:W-:-:S13]  /*0dd0*/  PLOP3.LUT P0, PT, P0, P1, PT, 0x2f, 0xf2 ;  /* 0x0000000000f2781c */ /* 0x000fda0000702577 */
[----:B------:R-:W-:Y:S05]  /*0de0*/  @P0 BRA `(.L_x_12) ;  /* 0x0000000400000947 */ /* 0x000fea0003800000 */
[----:B------:R-:W-:Y:S02]  /*0df0*/  ISETP.GE.AND P0, PT, R8, RZ, PT ;  /* 0x000000ff0800720c */ /* 0x000fe40003f06270 */
[----:B------:R-:W-:-:S11]  /*0e00*/  ISETP.GE.AND P1, PT, R7, RZ, PT ;  /* 0x000000ff0700720c */ /* 0x000fd60003f26270 */
[----:B------:R-:W-:Y:S01]  /*0e10*/  @P0 MOV R6, RZ ;  /* 0x000000ff00060202 */ /* 0x000fe20000000f00 */
[----:B------:R-:W-:Y:S02]  /*0e20*/  @!P0 IMAD.MOV.U32 R6, RZ, RZ, -0x40 ;  /* 0xffffffc0ff068424 */ /* 0x000fe400078e00ff */
[----:B------:R-:W-:Y:S01]  /*0e30*/  @!P0 FFMA R3, R3, 1.84467440737095516160e+19, RZ ;  /* 0x5f80000003038823 */ /* 0x000fe200000000ff */
[----:B------:R-:W-:Y:S01]  /*0e40*/  @!P1 FFMA R4, R0, 1.84467440737095516160e+19, RZ ;  /* 0x5f80000000049823 */ /* 0x000fe200000000ff */
[----:B------:R-:W-:-:S07]  /*0e50*/  @!P1 VIADD R6, R6, 0x40 ;  /* 0x0000004006069836 */ /* 0x000fce0000000000 */
.L_x_8:
[----:B------:R-:W-:Y:S01]  /*0e60*/  LEA R7, R5, 0xc0800000, 0x17 ;  /* 0xc080000005077811 */ /* 0x000fe200078eb8ff */
[----:B------:R-:W-:Y:S03]  /*0e70*/  BSSY.RECONVERGENT B2, `(.L_x_13) ;  /* 0x0000036000027945 */ /* 0x000fe60003800200 */
[----:B------:R-:W-:Y:S01]  /*0e80*/  IADD3 R7, PT, PT, -R7, R4, RZ ;  /* 0x0000000407077210 */ /* 0x000fe20007ffe1ff */
[----:B------:R-:W-:-:S03]  /*0e90*/  VIADD R4, R10, 0xffffff81 ;  /* 0xffffff810a047836 */ /* 0x000fc60000000000 */
[----:B------:R-:W0:Y:S01]  /*0ea0*/  MUFU.RCP R8, R7 ;  /* 0x0000000700087308 */ /* 0x000e220000001000 */
[----:B------:R-:W-:Y:S01]  /*0eb0*/  FADD.FTZ R9, -R7, -RZ ;  /* 0x800000ff07097221 */ /* 0x000fe20000010100 */
[C---:B------:R-:W-:Y:S01]  /*0ec0*/  IMAD R0, R4.reuse, -0x800000, R3 ;  /* 0xff80000004007824 */ /* 0x040fe200078e0203 */
[----:B------:R-:W-:-:S05]  /*0ed0*/  IADD3 R5, PT, PT, R4, 0x7f, -R5 ;  /* 0x0000007f04057810 */ /* 0x000fca0007ffe805 */
[----:B------:R-:W-:Y:S02]  /*0ee0*/  IMAD.IADD R5, R5, 0x1, R6 ;  /* 0x0000000105057824 */ /* 0x000fe400078e0206 */
[----:B0-----:R-:W-:-:S04]  /*0ef0*/  FFMA R11, R8, R9, 1 ;  /* 0x3f800000080b7423 */ /* 0x001fc80000000009 */
[----:B------:R-:W-:-:S04]  /*0f00*/  FFMA R10, R8, R11, R8 ;  /* 0x0000000b080a7223 */ /* 0x000fc80000000008 */
[----:B------:R-:W-:-:S04]  /*0f10*/  FFMA R3, R0, R10, RZ ;  /* 0x0000000a00037223 */ /* 0x000fc800000000ff */
[----:B------:R-:W-:-:S04]  /*0f20*/  FFMA R8, R9, R3, R0 ;  /* 0x0000000309087223 */ /* 0x000fc80000000000 */
[----:B------:R-:W-:-:S04]  /*0f30*/  FFMA R11, R10, R8, R3 ;  /* 0x000000080a0b7223 */ /* 0x000fc80000000003 */
[----:B------:R-:W-:-:S04]  /*0f40*/  FFMA R8, R9, R11, R0 ;  /* 0x0000000b09087223 */ /* 0x000fc80000000000 */
[----:B------:R-:W-:-:S05]  /*0f50*/  FFMA R3, R10, R8, R11 ;  /* 0x000000080a037223 */ /* 0x000fca000000000b */
[----:B------:R-:W-:-:S04]  /*0f60*/  SHF.R.U32.HI R0, RZ, 0x17, R3 ;  /* 0x00000017ff007819 */ /* 0x000fc80000011603 */
[----:B------:R-:W-:-:S04]  /*0f70*/  LOP3.LUT R0, R0, 0xff, RZ, 0xc0, !PT ;  /* 0x000000ff00007812 */ /* 0x000fc800078ec0ff */
[----:B------:R-:W-:-:S05]  /*0f80*/  IADD3 R6, PT, PT, R0, R5, RZ ;  /* 0x0000000500067210 */ /* 0x000fca0007ffe0ff */
[----:B------:R-:W-:-:S05]  /*0f90*/  VIADD R0, R6, 0xffffffff ;  /* 0xffffffff06007836 */ /* 0x000fca0000000000 */
[----:B------:R-:W-:-:S13]  /*0fa0*/  ISETP.GE.U32.AND P0, PT, R0, 0xfe, PT ;  /* 0x000000fe0000780c */ /* 0x000fda0003f06070 */
[----:B------:R-:W-:Y:S05]  /*0fb0*/  @!P0 BRA `(.L_x_14) ;  /* 0x0000000000808947 */ /* 0x000fea0003800000 */
[----:B------:R-:W-:-:S13]  /*0fc0*/  ISETP.GT.AND P0, PT, R6, 0xfe, PT ;  /* 0x000000fe0600780c */ /* 0x000fda0003f04270 */
[----:B------:R-:W-:Y:S05]  /*0fd0*/  @P0 BRA `(.L_x_15) ;  /* 0x00000000006c0947 */ /* 0x000fea0003800000 */
[----:B------:R-:W-:-:S13]  /*0fe0*/  ISETP.GE.AND P0, PT, R6, 0x1, PT ;  /* 0x000000010600780c */ /* 0x000fda0003f06270 */
[----:B------:R-:W-:Y:S05]  /*0ff0*/  @P0 BRA `(.L_x_16) ;  /* 0x0000000000740947 */ /* 0x000fea0003800000 */
[----:B------:R-:W-:Y:S02]  /*1000*/  ISETP.GE.AND P0, PT, R6, -0x18, PT ;  /* 0xffffffe80600780c */ /* 0x000fe40003f06270 */
[----:B------:R-:W-:-:S11]  /*1010*/  LOP3.LUT R3, R3, 0x80000000, RZ, 0xc0, !PT ;  /* 0x8000000003037812 */ /* 0x000fd600078ec0ff */
[----:B------:R-:W-:Y:S05]  /*1020*/  @!P0 BRA `(.L_x_16) ;  /* 0x0000000000688947 */ /* 0x000fea0003800000 */
[-CC-:B------:R-:W-:Y:S01]  /*1030*/  FFMA.RZ R0, R10, R8.reuse, R11.reuse ;  /* 0x000000080a007223 */ /* 0x180fe2000000c00b */
[----:B------:R-:W-:Y:S02]  /*1040*/  VIADD R7, R6, 0x20 ;  /* 0x0000002006077836 */ /* 0x000fe40000000000 */
[-CC-:B------:R-:W-:Y:S01]  /*1050*/  FFMA.RM R5, R10, R8.reuse, R11.reuse ;  /* 0x000000080a057223 */ /* 0x180fe2000000400b */
[----:B------:R-:W-:Y:S02]  /*1060*/  ISETP.NE.AND P2, PT, R6, RZ, PT ;  /* 0x000000ff0600720c */ /* 0x000fe40003f45270 */
[----:B------:R-:W-:Y:S01]  /*1070*/  LOP3.LUT R4, R0, 0x7fffff, RZ, 0xc0, !PT ;  /* 0x007fffff00047812 */ /* 0x000fe200078ec0ff */
[----:B------:R-:W-:Y:S01]  /*1080*/  FFMA.RP R0, R10, R8, R11 ;  /* 0x000000080a007223 */ /* 0x000fe2000000800b */
[----:B------:R-:W-:Y:S02]  /*1090*/  ISETP.NE.AND P1, PT, R6, RZ, PT ;  /* 0x000000ff0600720c */ /* 0x000fe40003f25270 */
[----:B------:R-:W-:-:S02]  /*10a0*/  LOP3.LUT R4, R4, 0x800000, RZ, 0xfc, !PT ;  /* 0x0080000004047812 */ /* 0x000fc400078efcff */
[----:B------:R-:W-:Y:S02]  /*10b0*/  IADD3 R6, PT, PT, -R6, RZ, RZ ;  /* 0x000000ff06067210 */ /* 0x000fe40007ffe1ff */
[----:B------:R-:W-:Y:S02]  /*10c0*/  SHF.L.U32 R7, R4, R7, RZ ;  /* 0x0000000704077219 */ /* 0x000fe400000006ff */
[----:B------:R-:W-:Y:S02]  /*10d0*/  FSETP.NEU.FTZ.AND P0, PT, R0, R5, PT ;  /* 0x000000050000720b */ /* 0x000fe40003f1d000 */
[----:B------:R-:W-:Y:S02]  /*10e0*/  SEL R5, R6, RZ, P2 ;  /* 0x000000ff06057207 */ /* 0x000fe40001000000 */
[----:B------:R-:W-:Y:S02]  /*10f0*/  ISETP.NE.AND P1, PT, R7, RZ, P1 ;  /* 0x000000ff0700720c */ /* 0x000fe40000f25270 */
[----:B------:R-:W-:-:S02]  /*1100*/  SHF.R.U32.HI R5, RZ, R5, R4 ;  /* 0x00000005ff057219 */ /* 0x000fc40000011604 */
[----:B------:R-:W-:Y:S02]  /*1110*/  PLOP3.LUT P0, PT, P0, P1, PT, 0xf8, 0x8f ;  /* 0x00000000008f781c */ /* 0x000fe40000703f70 */
[----:B------:R-:W-:Y:S02]  /*1120*/  SHF.R.U32.HI R7, RZ, 0x1, R5 ;  /* 0x00000001ff077819 */ /* 0x000fe40000011605 */
[----:B------:R-:W-:-:S04]  /*1130*/  SEL R0, RZ, 0x1, !P0 ;  /* 0x00000001ff007807 */ /* 0x000fc80004000000 */
[----:B------:R-:W-:-:S04]  /*1140*/  LOP3.LUT R0, R0, 0x1, R7, 0xf8, !PT ;  /* 0x0000000100007812 */ /* 0x000fc800078ef807 */
[----:B------:R-:W-:-:S05]  /*1150*/  LOP3.LUT R0, R0, R5, RZ, 0xc0, !PT ;  /* 0x0000000500007212 */ /* 0x000fca00078ec0ff */
[----:B------:R-:W-:-:S05]  /*1160*/  IMAD.IADD R0, R7, 0x1, R0 ;  /* 0x0000000107007824 */ /* 0x000fca00078e0200 */
[----:B------:R-:W-:Y:S01]  /*1170*/  LOP3.LUT R3, R0, R3, RZ, 0xfc, !PT ;  /* 0x0000000300037212 */ /* 0x000fe200078efcff */
[----:B------:R-:W-:Y:S06]  /*1180*/  BRA `(.L_x_16) ;  /* 0x0000000000107947 */ /* 0x000fec0003800000 */
.L_x_15:
[----:B------:R-:W-:-:S04]  /*1190*/  LOP3.LUT R3, R3, 0x80000000, RZ, 0xc0, !PT ;  /* 0x8000000003037812 */ /* 0x000fc800078ec0ff */
[----:B------:R-:W-:Y:S01]  /*11a0*/  LOP3.LUT R3, R3, 0x7f800000, RZ, 0xfc, !PT ;  /* 0x7f80000003037812 */ /* 0x000fe200078efcff */
[----:B------:R-:W-:Y:S06]  /*11b0*/  BRA `(.L_x_16) ;  /* 0x0000000000047947 */ /* 0x000fec0003800000 */
.L_x_14:
[----:B------:R-:W-:-:S07]  /*11c0*/  IMAD R3, R5, 0x800000, R3 ;  /* 0x0080000005037824 */ /* 0x000fce00078e0203 */
.L_x_16:
[----:B------:R-:W-:Y:S05]  /*11d0*/  BSYNC.RECONVERGENT B2 ;  /* 0x0000000000027941 */ /* 0x000fea0003800200 */
.L_x_13:
[----:B------:R-:W-:Y:S05]  /*11e0*/  BRA `(.L_x_17) ;  /* 0x0000000000207947 */ /* 0x000fea0003800000 */
.L_x_12:
[----:B------:R-:W-:-:S04]  /*11f0*/  LOP3.LUT R3, R4, 0x80000000, R3, 0x48, !PT ;  /* 0x8000000004037812 */ /* 0x000fc800078e4803 */
[----:B------:R-:W-:Y:S01]  /*1200*/  LOP3.LUT R3, R3, 0x7f800000, RZ, 0xfc, !PT ;  /* 0x7f80000003037812 */ /* 0x000fe200078efcff */
[----:B------:R-:W-:Y:S06]  /*1210*/  BRA `(.L_x_17) ;  /* 0x0000000000147947 */ /* 0x000fec0003800000 */
.L_x_11:
[----:B------:R-:W-:Y:S01]  /*1220*/  LOP3.LUT R3, R4, 0x80000000, R3, 0x48, !PT ;  /* 0x8000000004037812 */ /* 0x000fe200078e4803 */
[----:B------:R-:W-:Y:S06]  /*1230*/  BRA `(.L_x_17) ;  /* 0x00000000000c7947 */ /* 0x000fec0003800000 */
.L_x_10:
[----:B------:R-:W0:Y:S01]  /*1240*/  MUFU.RSQ R3, -QNAN ;  /* 0xffc0000000037908 */ /* 0x000e220000001400 */
[----:B------:R-:W-:Y:S05]  /*1250*/  BRA `(.L_x_17) ;  /* 0x0000000000047947 */ /* 0x000fea0003800000 */
.L_x_9:
[----:B------:R-:W-:-:S07]  /*1260*/  FADD.FTZ R3, R3, R0 ;  /* 0x0000000003037221 */ /* 0x000fce0000010000 */
.L_x_17:
[----:B------:R-:W-:Y:S05]  /*1270*/  BSYNC.RECONVERGENT B1 ;  /* 0x0000000000017941 */ /* 0x000fea0003800200 */
.L_x_7:
[----:B0-----:R-:W-:Y:S01]  /*1280*/  MOV R5, R3 ;  /* 0x0000000300057202 */ /* 0x001fe20000000f00 */
[----:B------:R-:W-:-:S04]  /*1290*/  IMAD.MOV.U32 R3, RZ, RZ, 0x0 ;  /* 0x00000000ff037424 */ /* 0x000fc800078e00ff */
[----:B------:R-:W-:Y:S05]  /*12a0*/  RET.REL.NODEC R2 `(_Z10mpe_kernelPKfPfS0_PKbS1_fjj) ;  /* 0xffffffec02547950 */ /* 0x000fea0003c3ffff */
.L_x_18:
[----:B------:R-:W-:-:S00]  /*12b0*/  BRA `(.L_x_18) ;  /* 0xfffffffc00fc7947 */ /* 0x000fc0000383ffff */
[----:B------:R-:W-:-:S00]  /*12c0*/  NOP ;  /* 0x0000000000007918 */ /* 0x000fc00000000000 */
        /* <DEDUP_REMOVED lines=11> */
.L_x_19:


//--------------------- .nv.shared.reserved.0     --------------------------
	.section	.nv.shared.reserved.0,"aw",@nobits
	.weak		__nv_reservedSMEM_offset_0_alias
	.size		__nv_reservedSMEM_offset_0_alias, 0, 64
	.other		__nv_reservedSMEM_offset_0_alias,@"STO_CUDA_RESERVED_SHARED STV_DEFAULT"
__nv_reservedSMEM_offset_0_alias:
	.zero		0
	.zero		64


//--------------------- .nv.constant0._Z10mpe_kernelPKfPfS0_PKbS1_fjj --------------------------
	.section	.nv.constant0._Z10mpe_kernelPKfPfS0_PKbS1_fjj,"a",@progbits
	.sectionflags	@""
	.align	4
.nv.constant0._Z10mpe_kernelPKfPfS0_PKbS1_fjj:
	.zero		948


//--------------------- SYMBOLS --------------------------

	.type		.nv.reservedSmem.offset0,@object
	.size		.nv.reservedSmem.offset0,0x4
